//
// Generated by NVIDIA NVVM Compiler
//
// Compiler Build ID: CL-36424714
// Cuda compilation tools, release 13.0, V13.0.88
// Based on NVVM 20.0.0
//

.version 9.0
.target sm_100
.address_size 64

	// .globl	_Z9linearizePiS_mm

.visible .entry _Z9linearizePiS_mm(
	.param .u64 .ptr .align 1 _Z9linearizePiS_mm_param_0,
	.param .u64 .ptr .align 1 _Z9linearizePiS_mm_param_1,
	.param .u64 _Z9linearizePiS_mm_param_2,
	.param .u64 _Z9linearizePiS_mm_param_3
)
{
	.reg .pred 	%p<2>;
	.reg .b32 	%r<6>;
	.reg .b64 	%rd<13>;

	ld.param.u64 	%rd2, [_Z9linearizePiS_mm_param_0];
	ld.param.u64 	%rd3, [_Z9linearizePiS_mm_param_1];
	ld.param.u64 	%rd4, [_Z9linearizePiS_mm_param_2];
	ld.param.u64 	%rd5, [_Z9linearizePiS_mm_param_3];
	mov.u32 	%r1, %ctaid.x;
	mov.u32 	%r2, %ntid.x;
	mov.u32 	%r3, %tid.x;
	mad.lo.s32 	%r4, %r1, %r2, %r3;
	cvt.u64.u32 	%rd1, %r4;
	setp.le.u64 	%p1, %rd5, %rd1;
	@%p1 bra 	$L__BB0_2;
	cvta.to.global.u64 	%rd6, %rd2;
	cvta.to.global.u64 	%rd7, %rd3;
	mul.lo.s64 	%rd8, %rd4, %rd1;
	shl.b64 	%rd9, %rd8, 2;
	add.s64 	%rd10, %rd6, %rd9;
	ld.global.u32 	%r5, [%rd10];
	shl.b64 	%rd11, %rd1, 2;
	add.s64 	%rd12, %rd7, %rd11;
	st.global.u32 	[%rd12], %r5;
$L__BB0_2:
	ret;

}
	// .globl	_Z11delinearizePiS_mm
.visible .entry _Z11delinearizePiS_mm(
	.param .u64 .ptr .align 1 _Z11delinearizePiS_mm_param_0,
	.param .u64 .ptr .align 1 _Z11delinearizePiS_mm_param_1,
	.param .u64 _Z11delinearizePiS_mm_param_2,
	.param .u64 _Z11delinearizePiS_mm_param_3
)
{
	.reg .pred 	%p<2>;
	.reg .b32 	%r<6>;
	.reg .b64 	%rd<13>;

	ld.param.u64 	%rd2, [_Z11delinearizePiS_mm_param_0];
	ld.param.u64 	%rd3, [_Z11delinearizePiS_mm_param_1];
	ld.param.u64 	%rd4, [_Z11delinearizePiS_mm_param_2];
	ld.param.u64 	%rd5, [_Z11delinearizePiS_mm_param_3];
	mov.u32 	%r1, %ctaid.x;
	mov.u32 	%r2, %ntid.x;
	mov.u32 	%r3, %tid.x;
	mad.lo.s32 	%r4, %r1, %r2, %r3;
	cvt.u64.u32 	%rd1, %r4;
	setp.le.u64 	%p1, %rd5, %rd1;
	@%p1 bra 	$L__BB1_2;
	cvta.to.global.u64 	%rd6, %rd2;
	cvta.to.global.u64 	%rd7, %rd3;
	shl.b64 	%rd8, %rd1, 2;
	add.s64 	%rd9, %rd6, %rd8;
	ld.global.u32 	%r5, [%rd9];
	mul.lo.s64 	%rd10, %rd4, %rd1;
	shl.b64 	%rd11, %rd10, 2;
	add.s64 	%rd12, %rd7, %rd11;
	st.global.u32 	[%rd12], %r5;
$L__BB1_2:
	ret;

}


// ===== COMPILED SASS (sm_100) =====

	.target	sm_100

	.elftype	@"ET_EXEC"


//--------------------- .note.nv.tkinfo           --------------------------
	.section	.note.nv.tkinfo,"",@"SHT_NOTE"
	.sectionflags	@"SHF_NOTE_NV_TKINFO"
	.tkinfo
        /*0018*/ 	.word	0x00000002
        /*0030*/ 	.string	""
        /*0030*/ 	.string	"ptxas"
        /*0030*/ 	.string	"Cuda compilation tools, release 13.0, V13.0.88"
        /*0030*/ 	.string	"Build cuda_13.0.r13.0/compiler.36424714_0"
        /*0030*/ 	.string	"-arch sm_100 -m 64 "



//--------------------- .note.nv.cuinfo           --------------------------
	.section	.note.nv.cuinfo,"",@"SHT_NOTE"
	.sectionflags	@"SHF_NOTE_NV_CUINFO"
        /*0018*/ 	.short	0x0002
        /*001a*/ 	.short	0x0064
        /*001c*/ 	.short	0x0082
	.zero		2


//--------------------- .nv.info                  --------------------------
	.section	.nv.info,"",@"SHT_CUDA_INFO"
	.align	4


	//----- nvinfo : EIATTR_REGCOUNT
	.align		4
        /*0000*/ 	.byte	0x04, 0x2f
        /*0002*/ 	.short	(.L_1 - .L_0)
	.align		4
.L_0:
        /*0004*/ 	.word	index@(_Z9linearizePiS_mm)
        /*0008*/ 	.word	0x0000000a


	//----- nvinfo : EIATTR_FRAME_SIZE
	.align		4
.L_1:
        /*000c*/ 	.byte	0x04, 0x11
        /*000e*/ 	.short	(.L_3 - .L_2)
	.align		4
.L_2:
        /*0010*/ 	.word	index@(_Z9linearizePiS_mm)
        /*0014*/ 	.word	0x00000000


	//----- nvinfo : EIATTR_REGCOUNT
	.align		4
.L_3:
        /*0018*/ 	.byte	0x04, 0x2f
        /*001a*/ 	.short	(.L_5 - .L_4)
	.align		4
.L_4:
        /*001c*/ 	.word	index@(_Z11delinearizePiS_mm)
        /*0020*/ 	.word	0x0000000a


	//----- nvinfo : EIATTR_FRAME_SIZE
	.align		4
.L_5:
        /*0024*/ 	.byte	0x04, 0x11
        /*0026*/ 	.short	(.L_7 - .L_6)
	.align		4
.L_6:
        /*0028*/ 	.word	index@(_Z11delinearizePiS_mm)
        /*002c*/ 	.word	0x00000000


	//----- nvinfo : EIATTR_MIN_STACK_SIZE
	.align		4
.L_7:
        /*0030*/ 	.byte	0x04, 0x12
        /*0032*/ 	.short	(.L_9 - .L_8)
	.align		4
.L_8:
        /*0034*/ 	.word	index@(_Z11delinearizePiS_mm)
        /*0038*/ 	.word	0x00000000


	//----- nvinfo : EIATTR_MIN_STACK_SIZE
	.align		4
.L_9:
        /*003c*/ 	.byte	0x04, 0x12
        /*003e*/ 	.short	(.L_11 - .L_10)
	.align		4
.L_10:
        /*0040*/ 	.word	index@(_Z9linearizePiS_mm)
        /*0044*/ 	.word	0x00000000
.L_11:


//--------------------- .nv.compat                --------------------------
	.section	.nv.compat,"",@"SHT_CUDA_COMPAT_INFO"
	.align	4
        /*0000*/ 	.byte	0x02, 0x09, 0x00, 0x00, 0x02, 0x02, 0x01, 0x00, 0x02, 0x05, 0x05, 0x00, 0x03, 0x07, 0x01, 0x01
        /*0010*/ 	.byte	0x02, 0x03, 0x00, 0x00, 0x02, 0x06, 0x01, 0x00, 0x04, 0x0b, 0x08, 0x00, 0x09, 0x00, 0x00, 0x00
        /*0020*/ 	.byte	0x00, 0x00, 0x00, 0x00


//--------------------- .nv.info._Z11delinearizePiS_mm --------------------------
	.section	.nv.info._Z11delinearizePiS_mm,"",@"SHT_CUDA_INFO"
	.sectionflags	@""
	.align	4


	//----- nvinfo : EIATTR_CUDA_API_VERSION
	.align		4
        /*0000*/ 	.byte	0x04, 0x37
        /*0002*/ 	.short	(.L_13 - .L_12)
.L_12:
        /*0004*/ 	.word	0x00000082


	//----- nvinfo : EIATTR_KPARAM_INFO
	.align		4
.L_13:
        /*0008*/ 	.byte	0x04, 0x17
        /*000a*/ 	.short	(.L_15 - .L_14)
.L_14:
        /*000c*/ 	.word	0x00000000
        /*0010*/ 	.short	0x0003
        /*0012*/ 	.short	0x0018
        /*0014*/ 	.byte	0x00, 0xf0, 0x21, 0x00


	//----- nvinfo : EIATTR_KPARAM_INFO
	.align		4
.L_15:
        /*0018*/ 	.byte	0x04, 0x17
        /*001a*/ 	.short	(.L_17 - .L_16)
.L_16:
        /*001c*/ 	.word	0x00000000
        /*0020*/ 	.short	0x0002
        /*0022*/ 	.short	0x0010
        /*0024*/ 	.byte	0x00, 0xf0, 0x21, 0x00


	//----- nvinfo : EIATTR_KPARAM_INFO
	.align		4
.L_17:
        /*0028*/ 	.byte	0x04, 0x17
        /*002a*/ 	.short	(.L_19 - .L_18)
.L_18:
        /*002c*/ 	.word	0x00000000
        /*0030*/ 	.short	0x0001
        /*0032*/ 	.short	0x0008
        /*0034*/ 	.byte	0x00, 0xf5, 0x21, 0x00


	//----- nvinfo : EIATTR_KPARAM_INFO
	.align		4
.L_19:
        /*0038*/ 	.byte	0x04, 0x17
        /*003a*/ 	.short	(.L_21 - .L_20)
.L_20:
        /*003c*/ 	.word	0x00000000
        /*0040*/ 	.short	0x0000
        /*0042*/ 	.short	0x0000
        /*0044*/ 	.byte	0x00, 0xf5, 0x21, 0x00


	//----- nvinfo : EIATTR_SPARSE_MMA_MASK
	.align		4
.L_21:
        /*0048*/ 	.byte	0x03, 0x50
        /*004a*/ 	.short	0x0000


	//----- nvinfo : EIATTR_MAXREG_COUNT
	.align		4
        /*004c*/ 	.byte	0x03, 0x1b
        /*004e*/ 	.short	0x00ff


	//----- nvinfo : EIATTR_MERCURY_ISA_VERSION
	.align		4
        /*0050*/ 	.byte	0x03, 0x5f
        /*0052*/ 	.short	0x0101


	//----- nvinfo : EIATTR_VRC_CTA_INIT_COUNT
	.align		4
        /*0054*/ 	.byte	0x02, 0x4a
	.zero		1
	.zero		1


	//----- nvinfo : EIATTR_EXIT_INSTR_OFFSETS
	.align		4
        /*0058*/ 	.byte	0x04, 0x1c
        /*005a*/ 	.short	(.L_23 - .L_22)


	//   ....[0]....
.L_22:
        /*005c*/ 	.word	0x00000080


	//   ....[1]....
        /*0060*/ 	.word	0x00000140


	//----- nvinfo : EIATTR_CBANK_PARAM_SIZE
	.align		4
.L_23:
        /*0064*/ 	.byte	0x03, 0x19
        /*0066*/ 	.short	0x0020


	//----- nvinfo : EIATTR_PARAM_CBANK
	.align		4
        /*0068*/ 	.byte	0x04, 0x0a
        /*006a*/ 	.short	(.L_25 - .L_24)
	.align		4
.L_24:
        /*006c*/ 	.word	index@(.nv.constant0._Z11delinearizePiS_mm)
        /*0070*/ 	.short	0x0380
        /*0072*/ 	.short	0x0020


	//----- nvinfo : EIATTR_SW_WAR
	.align		4
.L_25:
        /*0074*/ 	.byte	0x04, 0x36
        /*0076*/ 	.short	(.L_27 - .L_26)
.L_26:
        /*0078*/ 	.word	0x00000008
.L_27:


//--------------------- .nv.info._Z9linearizePiS_mm --------------------------
	.section	.nv.info._Z9linearizePiS_mm,"",@"SHT_CUDA_INFO"
	.sectionflags	@""
	.align	4


	//----- nvinfo : EIATTR_CUDA_API_VERSION
	.align		4
        /*0000*/ 	.byte	0x04, 0x37
        /*0002*/ 	.short	(.L_29 - .L_28)
.L_28:
        /*0004*/ 	.word	0x00000082


	//----- nvinfo : EIATTR_KPARAM_INFO
	.align		4
.L_29:
        /*0008*/ 	.byte	0x04, 0x17
        /*000a*/ 	.short	(.L_31 - .L_30)
.L_30:
        /*000c*/ 	.word	0x00000000
        /*0010*/ 	.short	0x0003
        /*0012*/ 	.short	0x0018
        /*0014*/ 	.byte	0x00, 0xf0, 0x21, 0x00


	//----- nvinfo : EIATTR_KPARAM_INFO
	.align		4
.L_31:
        /*0018*/ 	.byte	0x04, 0x17
        /*001a*/ 	.short	(.L_33 - .L_32)
.L_32:
        /*001c*/ 	.word	0x00000000
        /*0020*/ 	.short	0x0002
        /*0022*/ 	.short	0x0010
        /*0024*/ 	.byte	0x00, 0xf0, 0x21, 0x00


	//----- nvinfo : EIATTR_KPARAM_INFO
	.align		4
.L_33:
        /*0028*/ 	.byte	0x04, 0x17
        /*002a*/ 	.short	(.L_35 - .L_34)
.L_34:
        /*002c*/ 	.word	0x00000000
        /*0030*/ 	.short	0x0001
        /*0032*/ 	.short	0x0008
        /*0034*/ 	.byte	0x00, 0xf5, 0x21, 0x00


	//----- nvinfo : EIATTR_KPARAM_INFO
	.align		4
.L_35:
        /*0038*/ 	.byte	0x04, 0x17
        /*003a*/ 	.short	(.L_37 - .L_36)
.L_36:
        /*003c*/ 	.word	0x00000000
        /*0040*/ 	.short	0x0000
        /*0042*/ 	.short	0x0000
        /*0044*/ 	.byte	0x00, 0xf5, 0x21, 0x00


	//----- nvinfo : EIATTR_SPARSE_MMA_MASK
	.align		4
.L_37:
        /*0048*/ 	.byte	0x03, 0x50
        /*004a*/ 	.short	0x0000


	//----- nvinfo : EIATTR_MAXREG_COUNT
	.align		4
        /*004c*/ 	.byte	0x03, 0x1b
        /*004e*/ 	.short	0x00ff


	//----- nvinfo : EIATTR_MERCURY_ISA_VERSION
	.align		4
        /*0050*/ 	.byte	0x03, 0x5f
        /*0052*/ 	.short	0x0101


	//----- nvinfo : EIATTR_VRC_CTA_INIT_COUNT
	.align		4
        /*0054*/ 	.byte	0x02, 0x4a
	.zero		1
	.zero		1


	//----- nvinfo : EIATTR_EXIT_INSTR_OFFSETS
	.align		4
        /*0058*/ 	.byte	0x04, 0x1c
        /*005a*/ 	.short	(.L_39 - .L_38)


	//   ....[0]....
.L_38:
        /*005c*/ 	.word	0x00000080


	//   ....[1]....
        /*0060*/ 	.word	0x00000140


	//----- nvinfo : EIATTR_CBANK_PARAM_SIZE
	.align		4
.L_39:
        /*0064*/ 	.byte	0x03, 0x19
        /*0066*/ 	.short	0x0020


	//----- nvinfo : EIATTR_PARAM_CBANK
	.align		4
        /*0068*/ 	.byte	0x04, 0x0a
        /*006a*/ 	.short	(.L_41 - .L_40)
	.align		4
.L_40:
        /*006c*/ 	.word	index@(.nv.constant0._Z9linearizePiS_mm)
        /*0070*/ 	.short	0x0380
        /*0072*/ 	.short	0x0020


	//----- nvinfo : EIATTR_SW_WAR
	.align		4
.L_41:
        /*0074*/ 	.byte	0x04, 0x36
        /*0076*/ 	.short	(.L_43 - .L_42)
.L_42:
        /*0078*/ 	.word	0x00000008
.L_43:


//--------------------- .nv.callgraph             --------------------------
	.section	.nv.callgraph,"",@"SHT_CUDA_CALLGRAPH"
	.align	4
	.sectionentsize	8
	.align		4
        /*0000*/ 	.word	0x00000000
	.align		4
        /*0004*/ 	.word	0xffffffff
	.align		4
        /*0008*/ 	.word	0x00000000
	.align		4
        /*000c*/ 	.word	0xfffffffe
	.align		4
        /*0010*/ 	.word	0x00000000
	.align		4
        /*0014*/ 	.word	0xfffffffd
	.align		4
        /*0018*/ 	.word	0x00000000
	.align		4
        /*001c*/ 	.word	0xfffffffc


//--------------------- .text._Z11delinearizePiS_mm --------------------------
	.section	.text._Z11delinearizePiS_mm,"ax",@progbits
	.align	128
        .global         _Z11delinearizePiS_mm
        .type           _Z11delinearizePiS_mm,@function
        .size           _Z11delinearizePiS_mm,(.L_x_2 - _Z11delinearizePiS_mm)
        .other          _Z11delinearizePiS_mm,@"STO_CUDA_ENTRY STV_DEFAULT"
_Z11delinearizePiS_mm:
.text._Z11delinearizePiS_mm:
[----:B------:R-:W-:Y:S01]  /*0000*/  LDC R1, c[0x0][0x37c] ;  /* 0x0000df00ff017b82 */ /* 0x000fe20000000800 */
[----:B------:R-:W0:Y:S07]  /*0010*/  S2R R0, SR_TID.X ;  /* 0x0000000000007919 */ /* 0x000e2e0000002100 */
[----:B------:R-:W0:Y:S01]  /*0020*/  S2UR UR4, SR_CTAID.X ;  /* 0x00000000000479c3 */ /* 0x000e220000002500 */
[----:B------:R-:W1:Y:S07]  /*0030*/  LDCU.64 UR6, c[0x0][0x398] ;  /* 0x00007300ff0677ac */ /* 0x000e6e0008000a00 */
[----:B------:R-:W0:Y:S02]  /*0040*/  LDC R7, c[0x0][0x360] ;  /* 0x0000d800ff077b82 */ /* 0x000e240000000800 */
[----:B0-----:R-:W-:-:S05]  /*0050*/  IMAD R7, R7, UR4, R0 ;  /* 0x0000000407077c24 */ /* 0x001fca000f8e0200 */
[----:B-1----:R-:W-:-:S04]  /*0060*/  ISETP.GE.U32.AND P0, PT, R7, UR6, PT ;  /* 0x0000000607007c0c */ /* 0x002fc8000bf06070 */
[----:B------:R-:W-:-:S13]  /*0070*/  ISETP.GE.U32.AND.EX P0, PT, RZ, UR7, PT, P0 ;  /* 0x00000007ff007c0c */ /* 0x000fda000bf06100 */
[----:B------:R-:W-:Y:S05]  /*0080*/  @P0 EXIT ;  /* 0x000000000000094d */ /* 0x000fea0003800000 */
[----:B------:R-:W0:Y:S01]  /*0090*/  LDCU.128 UR8, c[0x0][0x380] ;  /* 0x00007000ff0877ac */ /* 0x000e220008000c00 */
[----:B------:R-:W1:Y:S01]  /*00a0*/  LDCU.64 UR4, c[0x0][0x358] ;  /* 0x00006b00ff0477ac */ /* 0x000e620008000a00 */
[----:B------:R-:W2:Y:S01]  /*00b0*/  LDCU.64 UR6, c[0x0][0x390] ;  /* 0x00007200ff0677ac */ /* 0x000ea20008000a00 */
[----:B0-----:R-:W-:-:S04]  /*00c0*/  LEA R2, P0, R7, UR8, 0x2 ;  /* 0x0000000807027c11 */ /* 0x001fc8000f8010ff */
[----:B------:R-:W-:-:S06]  /*00d0*/  LEA.HI.X R3, R7, UR9, RZ, 0x2, P0 ;  /* 0x0000000907037c11 */ /* 0x000fcc00080f14ff */
[----:B-1----:R-:W3:Y:S01]  /*00e0*/  LDG.E R3, desc[UR4][R2.64] ;  /* 0x0000000402037981 */ /* 0x002ee2000c1e1900 */
[----:B--2---:R-:W-:-:S04]  /*00f0*/  IMAD.WIDE.U32 R4, R7, UR6, RZ ;  /* 0x0000000607047c25 */ /* 0x004fc8000f8e00ff */
[----:B------:R-:W-:Y:S01]  /*0100*/  IMAD R7, R7, UR7, R5 ;  /* 0x0000000707077c24 */ /* 0x000fe2000f8e0205 */
[----:B------:R-:W-:-:S04]  /*0110*/  LEA R6, P0, R4, UR10, 0x2 ;  /* 0x0000000a04067c11 */ /* 0x000fc8000f8010ff */
[----:B------:R-:W-:-:S05]  /*0120*/  LEA.HI.X R7, R4, UR11, R7, 0x2, P0 ;  /* 0x0000000b04077c11 */ /* 0x000fca00080f1407 */
[----:B---3--:R-:W-:Y:S01]  /*0130*/  STG.E desc[UR4][R6.64], R3 ;  /* 0x0000000306007986 */ /* 0x008fe2000c101904 */
[----:B------:R-:W-:Y:S05]  /*0140*/  EXIT ;  /* 0x000000000000794d */ /* 0x000fea0003800000 */
.L_x_0:
[----:B------:R-:W-:-:S00]  /*0150*/  BRA `(.L_x_0) ;  /* 0xfffffffc00fc7947 */ /* 0x000fc0000383ffff */
[----:B------:R-:W-:-:S00]  /*0160*/  NOP ;  /* 0x0000000000007918 */ /* 0x000fc00000000000 */
        /* <DEDUP_REMOVED lines=9> */
.L_x_2:


//--------------------- .text._Z9linearizePiS_mm  --------------------------
	.section	.text._Z9linearizePiS_mm,"ax",@progbits
	.align	128
        .global         _Z9linearizePiS_mm
        .type           _Z9linearizePiS_mm,@function
        .size           _Z9linearizePiS_mm,(.L_x_3 - _Z9linearizePiS_mm)
        .other          _Z9linearizePiS_mm,@"STO_CUDA_ENTRY STV_DEFAULT"
_Z9linearizePiS_mm:
.text._Z9linearizePiS_mm:
        /* <DEDUP_REMOVED lines=9> */
[----:B------:R-:W0:Y:S01]  /*0090*/  LDCU.64 UR6, c[0x0][0x390] ;  /* 0x00007200ff0677ac */ /* 0x000e220008000a00 */
[----:B------:R-:W1:Y:S01]  /*00a0*/  LDCU.128 UR8, c[0x0][0x380] ;  /* 0x00007000ff0877ac */ /* 0x000e620008000c00 */
[----:B------:R-:W2:Y:S01]  /*00b0*/  LDCU.64 UR4, c[0x0][0x358] ;  /* 0x00006b00ff0477ac */ /* 0x000ea20008000a00 */
[----:B0-----:R-:W-:-:S04]  /*00c0*/  IMAD.WIDE.U32 R2, R7, UR6, RZ ;  /* 0x0000000607027c25 */ /* 0x001fc8000f8e00ff */
[----:B------:R-:W-:Y:S01]  /*00d0*/  IMAD R3, R7, UR7, R3 ;  /* 0x0000000707037c24 */ /* 0x000fe2000f8e0203 */
[----:B-1----:R-:W-:-:S04]  /*00e0*/  LEA R4, P0, R2, UR8, 0x2 ;  /* 0x0000000802047c11 */ /* 0x002fc8000f8010ff */
[----:B------:R-:W-:-:S06]  /*00f0*/  LEA.HI.X R5, R2, UR9, R3, 0x2, P0 ;  /* 0x0000000902057c11 */ /* 0x000fcc00080f1403 */
[----:B--2---:R-:W2:Y:S01]  /*0100*/  LDG.E R5, desc[UR4][R4.64] ;  /* 0x0000000404057981 */ /* 0x004ea2000c1e1900 */
[----:B------:R-:W-:-:S04]  /*0110*/  LEA R2, P0, R7, UR10, 0x2 ;  /* 0x0000000a07027c11 */ /* 0x000fc8000f8010ff */
[----:B------:R-:W-:-:S05]  /*0120*/  LEA.HI.X R3, R7, UR11, RZ, 0x2, P0 ;  /* 0x0000000b07037c11 */ /* 0x000fca00080f14ff */
[----:B--2---:R-:W-:Y:S01]  /*0130*/  STG.E desc[UR4][R2.64], R5 ;  /* 0x0000000502007986 */ /* 0x004fe2000c101904 */
[----:B------:R-:W-:Y:S05]  /*0140*/  EXIT ;  /* 0x000000000000794d */ /* 0x000fea0003800000 */
.L_x_1:
        /* <DEDUP_REMOVED lines=11> */
.L_x_3:


//--------------------- .nv.shared.reserved.0     --------------------------
	.section	.nv.shared.reserved.0,"aw",@nobits
	.weak		__nv_reservedSMEM_offset_0_alias
	.size		__nv_reservedSMEM_offset_0_alias, 0, 64
	.other		__nv_reservedSMEM_offset_0_alias,@"STO_CUDA_RESERVED_SHARED STV_DEFAULT"
__nv_reservedSMEM_offset_0_alias:
	.zero		0
	.zero		64


//--------------------- .nv.constant0._Z11delinearizePiS_mm --------------------------
	.section	.nv.constant0._Z11delinearizePiS_mm,"a",@progbits
	.sectionflags	@""
	.align	4
.nv.constant0._Z11delinearizePiS_mm:
	.zero		928


//--------------------- .nv.constant0._Z9linearizePiS_mm --------------------------
	.section	.nv.constant0._Z9linearizePiS_mm,"a",@progbits
	.sectionflags	@""
	.align	4
.nv.constant0._Z9linearizePiS_mm:
	.zero		928


//--------------------- SYMBOLS --------------------------

	.type		.nv.reservedSmem.offset0,@object
	.size		.nv.reservedSmem.offset0,0x4
